	.headerflags	@"EF_CUDA_TEXMODE_UNIFIED EF_CUDA_64BIT_ADDRESS EF_CUDA_ACCELERATORS EF_CUDA_SM90 EF_CUDA_VIRTUAL_SM(EF_CUDA_SM90)"
	.elftype	@"ET_EXEC"


//--------------------- .nv.info                  --------------------------
	.section	.nv.info,"",@"SHT_CUDA_INFO"
	.align	4


	//----- nvinfo : EIATTR_REGCOUNT
	.align		4
        /*0000*/ 	.byte	0x04, 0x2f
        /*0002*/ 	.short	(.L_3 - .L_2)
	.align		4
.L_2:
        /*0004*/ 	.word	index@(triton_poi_fused__native_batch_norm_legit_no_training_34)
        /*0008*/ 	.word	0x00000012


	//----- nvinfo : EIATTR_MIN_STACK_SIZE
	.align		4
.L_3:
        /*000c*/ 	.byte	0x04, 0x12
        /*000e*/ 	.short	(.L_5 - .L_4)
	.align		4
.L_4:
        /*0010*/ 	.word	index@(triton_poi_fused__native_batch_norm_legit_no_training_34)
        /*0014*/ 	.word	0x00000000


	//----- nvinfo : EIATTR_FRAME_SIZE
	.align		4
.L_5:
        /*0018*/ 	.byte	0x04, 0x11
        /*001a*/ 	.short	(.L_7 - .L_6)
	.align		4
.L_6:
        /*001c*/ 	.word	index@(triton_poi_fused__native_batch_norm_legit_no_training_34)
        /*0020*/ 	.word	0x00000000


	//----- nvinfo : EIATTR_MIN_STACK_SIZE
	.align		4
.L_7:
        /*0024*/ 	.byte	0x04, 0x12
        /*0026*/ 	.short	(.L_9 - .L_8)
	.align		4
.L_8:
        /*0028*/ 	.word	index@(triton_poi_fused__native_batch_norm_legit_no_training_34)
        /*002c*/ 	.word	0x00000000
.L_9:


//--------------------- .nv.info.triton_poi_fused__native_batch_norm_legit_no_training_34 --------------------------
	.section	.nv.info.triton_poi_fused__native_batch_norm_legit_no_training_34,"",@"SHT_CUDA_INFO"
	.sectionflags	@""
	.align	4


	//----- nvinfo : EIATTR_CUDA_API_VERSION
	.align		4
        /*0000*/ 	.byte	0x04, 0x37
        /*0002*/ 	.short	(.L_11 - .L_10)
.L_10:
        /*0004*/ 	.word	0x0000007c


	//----- nvinfo : EIATTR_KPARAM_INFO
	.align		4
.L_11:
        /*0008*/ 	.byte	0x04, 0x17
        /*000a*/ 	.short	(.L_13 - .L_12)
.L_12:
        /*000c*/ 	.word	0x00000000
        /*0010*/ 	.short	0x0006
        /*0012*/ 	.short	0x0030
        /*0014*/ 	.byte	0x00, 0xf0, 0x11, 0x00


	//----- nvinfo : EIATTR_KPARAM_INFO
	.align		4
.L_13:
        /*0018*/ 	.byte	0x04, 0x17
        /*001a*/ 	.short	(.L_15 - .L_14)
.L_14:
        /*001c*/ 	.word	0x00000000
        /*0020*/ 	.short	0x0005
        /*0022*/ 	.short	0x0028
        /*0024*/ 	.byte	0x00, 0xf4, 0x21, 0x00


	//----- nvinfo : EIATTR_KPARAM_INFO
	.align		4
.L_15:
        /*0028*/ 	.byte	0x04, 0x17
        /*002a*/ 	.short	(.L_17 - .L_16)
.L_16:
        /*002c*/ 	.word	0x00000000
        /*0030*/ 	.short	0x0004
        /*0032*/ 	.short	0x0020
        /*0034*/ 	.byte	0x00, 0xf4, 0x21, 0x00


	//----- nvinfo : EIATTR_KPARAM_INFO
	.align		4
.L_17:
        /*0038*/ 	.byte	0x04, 0x17
        /*003a*/ 	.short	(.L_19 - .L_18)
.L_18:
        /*003c*/ 	.word	0x00000000
        /*0040*/ 	.short	0x0003
        /*0042*/ 	.short	0x0018
        /*0044*/ 	.byte	0x00, 0xf4, 0x21, 0x00


	//----- nvinfo : EIATTR_KPARAM_INFO
	.align		4
.L_19:
        /*0048*/ 	.byte	0x04, 0x17
        /*004a*/ 	.short	(.L_21 - .L_20)
.L_20:
        /*004c*/ 	.word	0x00000000
        /*0050*/ 	.short	0x0002
        /*0052*/ 	.short	0x0010
        /*0054*/ 	.byte	0x00, 0xf4, 0x21, 0x00


	//----- nvinfo : EIATTR_KPARAM_INFO
	.align		4
.L_21:
        /*0058*/ 	.byte	0x04, 0x17
        /*005a*/ 	.short	(.L_23 - .L_22)
.L_22:
        /*005c*/ 	.word	0x00000000
        /*0060*/ 	.short	0x0001
        /*0062*/ 	.short	0x0008
        /*0064*/ 	.byte	0x00, 0xf4, 0x21, 0x00


	//----- nvinfo : EIATTR_KPARAM_INFO
	.align		4
.L_23:
        /*0068*/ 	.byte	0x04, 0x17
        /*006a*/ 	.short	(.L_25 - .L_24)
.L_24:
        /*006c*/ 	.word	0x00000000
        /*0070*/ 	.short	0x0000
        /*0072*/ 	.short	0x0000
        /*0074*/ 	.byte	0x00, 0xf4, 0x21, 0x00


	//----- nvinfo : EIATTR_SPARSE_MMA_MASK
	.align		4
.L_25:
        /*0078*/ 	.byte	0x03, 0x50
        /*007a*/ 	.short	0x0000


	//----- nvinfo : EIATTR_MAXREG_COUNT
	.align		4
        /*007c*/ 	.byte	0x03, 0x1b
        /*007e*/ 	.short	0x00ff


	//----- nvinfo : EIATTR_EXIT_INSTR_OFFSETS
	.align		4
        /*0080*/ 	.byte	0x04, 0x1c
        /*0082*/ 	.short	(.L_27 - .L_26)


	//   ....[0]....
.L_26:
        /*0084*/ 	.word	0x00000390


	//----- nvinfo : EIATTR_REQNTID
	.align		4
.L_27:
        /*0088*/ 	.byte	0x04, 0x10
        /*008a*/ 	.short	(.L_29 - .L_28)
.L_28:
        /*008c*/ 	.word	0x00000080
        /*0090*/ 	.word	0x00000001
        /*0094*/ 	.word	0x00000001


	//----- nvinfo : EIATTR_CBANK_PARAM_SIZE
	.align		4
.L_29:
        /*0098*/ 	.byte	0x03, 0x19
        /*009a*/ 	.short	0x0034


	//----- nvinfo : EIATTR_PARAM_CBANK
	.align		4
        /*009c*/ 	.byte	0x04, 0x0a
        /*009e*/ 	.short	(.L_31 - .L_30)
	.align		4
.L_30:
        /*00a0*/ 	.word	index@(.nv.constant0.triton_poi_fused__native_batch_norm_legit_no_training_34)
        /*00a4*/ 	.short	0x0210
        /*00a6*/ 	.short	0x0034


	//----- nvinfo : EIATTR_SW_WAR
	.align		4
.L_31:
        /*00a8*/ 	.byte	0x04, 0x36
        /*00aa*/ 	.short	(.L_33 - .L_32)
.L_32:
        /*00ac*/ 	.word	0x00000008
.L_33:


//--------------------- .nv.callgraph             --------------------------
	.section	.nv.callgraph,"",@"SHT_CUDA_CALLGRAPH"
	.align	4
	.sectionentsize	8
	.align		4
        /*0000*/ 	.word	0x00000000
	.align		4
        /*0004*/ 	.word	0xffffffff
	.align		4
        /*0008*/ 	.word	0x00000000
	.align		4
        /*000c*/ 	.word	0xfffffffe
	.align		4
        /*0010*/ 	.word	0x00000000
	.align		4
        /*0014*/ 	.word	0xfffffffd
	.align		4
        /*0018*/ 	.word	0x00000000
	.align		4
        /*001c*/ 	.word	0xfffffffc


//--------------------- .nv.constant4             --------------------------
	.section	.nv.constant4,"a",@progbits
	.align	8
	.align		8
.nv.constant4:
        /*0000*/ 	.dword	_$_str
	.align		8
        /*0008*/ 	.dword	_$_str_$_2


//--------------------- .text.triton_poi_fused__native_batch_norm_legit_no_training_34 --------------------------
	.section	.text.triton_poi_fused__native_batch_norm_legit_no_training_34,"ax",@progbits
	.align	128
        .global         triton_poi_fused__native_batch_norm_legit_no_training_34
        .type           triton_poi_fused__native_batch_norm_legit_no_training_34,@function
        .size           triton_poi_fused__native_batch_norm_legit_no_training_34,(.L_x_1 - triton_poi_fused__native_batch_norm_legit_no_training_34)
        .other          triton_poi_fused__native_batch_norm_legit_no_training_34,@"STO_CUDA_ENTRY STV_DEFAULT"
triton_poi_fused__native_batch_norm_legit_no_training_34:
.text.triton_poi_fused__native_batch_norm_legit_no_training_34:
[----:B------:R-:W-:Y:S01]  /*0000*/  LDC R1, c[0x0][0x28] ;  /* 0x00000a00ff017b82 */ /* 0x000fe20000000800 */
[----:B------:R-:W1:Y:S07]  /*0010*/  S2R R0, SR_TID.X ;  /* 0x0000000000007919 */ /* 0x000e6e0000002100 */
[----:B------:R-:W2:Y:S01]  /*0020*/  LDC.64 R2, c[0x0][0x220] ;  /* 0x00008800ff027b82 */ /* 0x000ea20000000a00 */
[----:B------:R-:W-:Y:S01]  /*0030*/  ULDC.64 UR4, c[0x0][0x208] ;  /* 0x0000820000047ab9 */ /* 0x000fe20000000a00 */
[----:B------:R-:W3:Y:S06]  /*0040*/  S2R R7, SR_CTAID.X ;  /* 0x0000000000077919 */ /* 0x000eec0000002500 */
[----:B------:R-:W4:Y:S08]  /*0050*/  LDC.64 R8, c[0x0][0x228] ;  /* 0x00008a00ff087b82 */ /* 0x000f300000000a00 */
[----:B------:R-:W5:Y:S01]  /*0060*/  LDC.64 R10, c[0x0][0x230] ;  /* 0x00008c00ff0a7b82 */ /* 0x000f620000000a00 */
[----:B-1----:R-:W-:-:S02]  /*0070*/  SHF.L.U32 R0, R0, 0x1, RZ ;  /* 0x0000000100007819 */ /* 0x002fc400000006ff */
[----:B---3--:R-:W-:Y:S02]  /*0080*/  SHF.R.S32.HI R5, RZ, 0x17, R7 ;  /* 0x00000017ff057819 */ /* 0x008fe40000011407 */
[----:B------:R-:W-:Y:S02]  /*0090*/  LOP3.LUT R0, R0, 0xfe, RZ, 0xc0, !PT ;  /* 0x000000fe00007812 */ /* 0x000fe400078ec0ff */
[----:B------:R-:W-:Y:S02]  /*00a0*/  SGXT R5, R5, 0x1 ;  /* 0x000000010505781a */ /* 0x000fe40000000200 */
[----:B------:R-:W-:Y:S02]  /*00b0*/  LEA R0, R7, R0, 0x8 ;  /* 0x0000000007007211 */ /* 0x000fe400078e40ff */
[----:B------:R-:W1:Y:S02]  /*00c0*/  LDC.64 R6, c[0x0][0x218] ;  /* 0x00008600ff067b82 */ /* 0x000e640000000a00 */
[----:B------:R-:W-:-:S04]  /*00d0*/  LEA.HI R5, R5, R0, RZ, 0x8 ;  /* 0x0000000005057211 */ /* 0x000fc800078f40ff */
[----:B------:R-:W-:-:S04]  /*00e0*/  LOP3.LUT R5, R5, 0xffffff00, RZ, 0xc0, !PT ;  /* 0xffffff0005057812 */ /* 0x000fc800078ec0ff */
[----:B------:R-:W-:Y:S02]  /*00f0*/  IADD3 R13, R0, -R5, RZ ;  /* 0x80000005000d7210 */ /* 0x000fe40007ffe0ff */
[----:B------:R-:W3:Y:S03]  /*0100*/  LDC.64 R4, c[0x0][0x210] ;  /* 0x00008400ff047b82 */ /* 0x000ee60000000a00 */
[----:B--2---:R-:W-:-:S06]  /*0110*/  IMAD.WIDE R2, R13, 0x4, R2 ;  /* 0x000000040d027825 */ /* 0x004fcc00078e0202 */
[----:B------:R-:W2:Y:S01]  /*0120*/  LDG.E.EL.64 R2, desc[UR4][R2.64] ;  /* 0x0000000402027981 */ /* 0x000ea2000c2e1b00 */
[----:B-1----:R-:W-:-:S06]  /*0130*/  IMAD.WIDE R6, R13, 0x4, R6 ;  /* 0x000000040d067825 */ /* 0x002fcc00078e0206 */
[----:B------:R-:W2:Y:S01]  /*0140*/  LDG.E.EL.64 R6, desc[UR4][R6.64] ;  /* 0x0000000406067981 */ /* 0x000ea2000c2e1b00 */
[----:B---3--:R-:W-:-:S06]  /*0150*/  IMAD.WIDE R4, R0, 0x4, R4 ;  /* 0x0000000400047825 */ /* 0x008fcc00078e0204 */
[----:B------:R-:W3:Y:S01]  /*0160*/  LDG.E.64 R4, desc[UR4][R4.64] ;  /* 0x0000000404047981 */ /* 0x000ee2000c1e1b00 */
[----:B----4-:R-:W-:-:S04]  /*0170*/  IMAD.WIDE R8, R13, 0x4, R8 ;  /* 0x000000040d087825 */ /* 0x010fc800078e0208 */
[----:B-----5:R-:W-:Y:S02]  /*0180*/  IMAD.WIDE R10, R13, 0x4, R10 ;  /* 0x000000040d0a7825 */ /* 0x020fe400078e020a */
[----:B------:R-:W4:Y:S04]  /*0190*/  LDG.E.EL.64 R8, desc[UR4][R8.64] ;  /* 0x0000000408087981 */ /* 0x000f28000c2e1b00 */
[----:B------:R-:W4:Y:S01]  /*01a0*/  LDG.E.EL.64 R10, desc[UR4][R10.64] ;  /* 0x000000040a0a7981 */ /* 0x000f22000c2e1b00 */
[----:B------:R-:W-:Y:S01]  /*01b0*/  HFMA2.MMA R15, -RZ, RZ, 1.625, 0 ;  /* 0x3e800000ff0f7435 */ /* 0x000fe200000001ff */
[----:B--2---:R-:W-:Y:S01]  /*01c0*/  FADD R2, R2, 9.9999997473787516356e-06 ;  /* 0x3727c5ac02027421 */ /* 0x004fe20000000000 */
[----:B------:R-:W-:-:S03]  /*01d0*/  FADD R12, R3, 9.9999997473787516356e-06 ;  /* 0x3727c5ac030c7421 */ /* 0x000fc60000000000 */
[----:B------:R1:W2:Y:S08]  /*01e0*/  MUFU.SQRT R13, R2 ;  /* 0x00000002000d7308 */ /* 0x0002b00000002000 */
[----:B------:R-:W5:Y:S01]  /*01f0*/  MUFU.SQRT R14, R12 ;  /* 0x0000000c000e7308 */ /* 0x000f620000002000 */
[----:B-1----:R-:W1:Y:S01]  /*0200*/  LDC.64 R2, c[0x0][0x238] ;  /* 0x00008e00ff027b82 */ /* 0x002e620000000a00 */
[----:B--2---:R-:W-:-:S02]  /*0210*/  FSETP.GT.AND P0, PT, R13, 8.50705917302346158658e+37, PT ;  /* 0x7e8000000d00780b */ /* 0x004fc40003f04000 */
[----:B------:R-:W-:Y:S02]  /*0220*/  FSETP.GEU.AND P2, PT, R13, 1.175494350822287508e-38, PT ;  /* 0x008000000d00780b */ /* 0x000fe40003f4e000 */
[C---:B-----5:R-:W-:Y:S02]  /*0230*/  FSETP.GT.AND P1, PT, R14.reuse, 8.50705917302346158658e+37, PT ;  /* 0x7e8000000e00780b */ /* 0x060fe40003f24000 */
[----:B------:R-:W-:-:S07]  /*0240*/  FSETP.GEU.AND P3, PT, R14, 1.175494350822287508e-38, PT ;  /* 0x008000000e00780b */ /* 0x000fce0003f6e000 */
[----:B------:R-:W-:-:S04]  /*0250*/  @P0 FMUL R13, R13, 0.25 ;  /* 0x3e8000000d0d0820 */ /* 0x000fc80000400000 */
[----:B------:R-:W-:Y:S01]  /*0260*/  @!P2 FMUL R13, R13, 16777216 ;  /* 0x4b8000000d0da820 */ /* 0x000fe20000400000 */
[----:B------:R-:W-:-:S04]  /*0270*/  @P1 FMUL R14, R14, 0.25 ;  /* 0x3e8000000e0e1820 */ /* 0x000fc80000400000 */
[----:B------:R-:W-:Y:S01]  /*0280*/  @!P3 FMUL R14, R14, 16777216 ;  /* 0x4b8000000e0eb820 */ /* 0x000fe20000400000 */
[----:B------:R-:W2:Y:S01]  /*0290*/  MUFU.RCP R13, R13 ;  /* 0x0000000d000d7308 */ /* 0x000ea20000001000 */
[----:B------:R-:W-:-:S07]  /*02a0*/  FSEL R12, R15, 1, P0 ;  /* 0x3f8000000f0c7808 */ /* 0x000fce0000000000 */
[----:B------:R-:W5:Y:S01]  /*02b0*/  MUFU.RCP R14, R14 ;  /* 0x0000000e000e7308 */ /* 0x000f620000001000 */
[----:B------:R-:W-:Y:S01]  /*02c0*/  FSEL R15, R15, 1, P1 ;  /* 0x3f8000000f0f7808 */ /* 0x000fe20000800000 */
[----:B------:R-:W-:Y:S01]  /*02d0*/  @!P2 FMUL R12, R12, 16777216 ;  /* 0x4b8000000c0ca820 */ /* 0x000fe20000400000 */
[----:B---3--:R-:W-:-:S03]  /*02e0*/  FADD R4, R4, -R6 ;  /* 0x8000000604047221 */ /* 0x008fc60000000000 */
[----:B------:R-:W-:Y:S01]  /*02f0*/  @!P3 FMUL R15, R15, 16777216 ;  /* 0x4b8000000f0fb820 */ /* 0x000fe20000400000 */
[----:B------:R-:W-:Y:S01]  /*0300*/  FADD R5, R5, -R7 ;  /* 0x8000000705057221 */ /* 0x000fe20000000000 */
[----:B--2---:R-:W-:Y:S02]  /*0310*/  FMUL R13, R13, R12 ;  /* 0x0000000c0d0d7220 */ /* 0x004fe40000400000 */
[----:B-----5:R-:W-:Y:S02]  /*0320*/  FMUL R6, R14, R15 ;  /* 0x0000000f0e067220 */ /* 0x020fe40000400000 */
[----:B------:R-:W-:Y:S02]  /*0330*/  FMUL R13, R4, R13 ;  /* 0x0000000d040d7220 */ /* 0x000fe40000400000 */
[----:B------:R-:W-:Y:S01]  /*0340*/  FMUL R6, R5, R6 ;  /* 0x0000000605067220 */ /* 0x000fe20000400000 */
[----:B-1----:R-:W-:-:S04]  /*0350*/  IMAD.WIDE R2, R0, 0x4, R2 ;  /* 0x0000000400027825 */ /* 0x002fc800078e0202 */
[----:B----4-:R-:W-:Y:S01]  /*0360*/  FFMA R8, R8, R13, R10 ;  /* 0x0000000d08087223 */ /* 0x010fe2000000000a */
[----:B------:R-:W-:-:S05]  /*0370*/  FFMA R9, R9, R6, R11 ;  /* 0x0000000609097223 */ /* 0x000fca000000000b */
[----:B------:R-:W-:Y:S01]  /*0380*/  STG.E.64 desc[UR4][R2.64], R8 ;  /* 0x0000000802007986 */ /* 0x000fe2000c101b04 */
[----:B------:R-:W-:Y:S05]  /*0390*/  EXIT ;  /* 0x000000000000794d */ /* 0x000fea0003800000 */
.L_x_0:
[----:B------:R-:W-:-:S00]  /*03a0*/  BRA `(.L_x_0) ;  /* 0xfffffffc00fc7947 */ /* 0x000fc0000383ffff */
[----:B------:R-:W-:-:S00]  /*03b0*/  NOP ;  /* 0x0000000000007918 */ /* 0x000fc00000000000 */
        /* <DEDUP_REMOVED lines=12> */
.L_x_1:


//--------------------- .nv.global.init           --------------------------
	.section	.nv.global.init,"aw",@progbits
.nv.global.init:
	.type		_$_str,@object
	.size		_$_str,(_$_str_$_2 - _$_str)
_$_str:
        /*0000*/ 	.byte	0x5f, 0x5f, 0x43, 0x55, 0x44, 0x41, 0x5f, 0x46, 0x54, 0x5a, 0x00
	.type		_$_str_$_2,@object
	.size		_$_str_$_2,(.L_1 - _$_str_$_2)
_$_str_$_2:
        /*000b*/ 	.byte	0x5f, 0x5f, 0x43, 0x55, 0x44, 0x41, 0x5f, 0x50, 0x52, 0x45, 0x43, 0x5f, 0x53, 0x51, 0x52, 0x54
        /*001b*/ 	.byte	0x00
.L_1:


//--------------------- .nv.constant0.triton_poi_fused__native_batch_norm_legit_no_training_34 --------------------------
	.section	.nv.constant0.triton_poi_fused__native_batch_norm_legit_no_training_34,"a",@progbits
	.sectionflags	@""
	.align	4
.nv.constant0.triton_poi_fused__native_batch_norm_legit_no_training_34:
	.zero		580
